//
// Generated by NVIDIA NVVM Compiler
//
// Compiler Build ID: CL-36424714
// Cuda compilation tools, release 13.0, V13.0.88
// Based on NVVM 20.0.0
//

.version 9.0
.target sm_100
.address_size 64

	// .globl	_Z6reducePfS_
// _ZZ6reducePfS_E6shared has been demoted

.visible .entry _Z6reducePfS_(
	.param .u64 .ptr .align 1 _Z6reducePfS__param_0,
	.param .u64 .ptr .align 1 _Z6reducePfS__param_1
)
{
	.reg .pred 	%p<5>;
	.reg .b32 	%r<13>;
	.reg .b32 	%f<29>;
	.reg .b64 	%rd<13>;
	// demoted variable
	.shared .align 4 .b8 _ZZ6reducePfS_E6shared[1024];
	ld.param.u64 	%rd2, [_Z6reducePfS__param_0];
	ld.param.u64 	%rd1, [_Z6reducePfS__param_1];
	cvta.to.global.u64 	%rd3, %rd2;
	mov.u32 	%r1, %ntid.x;
	shl.b32 	%r2, %r1, 1;
	mov.u32 	%r3, %ctaid.x;
	mul.lo.s32 	%r6, %r2, %r3;
	mul.wide.u32 	%rd4, %r6, 4;
	add.s64 	%rd5, %rd3, %rd4;
	mov.u32 	%r4, %tid.x;
	mul.wide.u32 	%rd6, %r4, 4;
	add.s64 	%rd7, %rd5, %rd6;
	ld.global.f32 	%f1, [%rd7];
	mul.wide.s32 	%rd8, %r1, 4;
	add.s64 	%rd9, %rd7, %rd8;
	ld.global.f32 	%f2, [%rd9];
	add.f32 	%f3, %f1, %f2;
	shl.b32 	%r7, %r4, 2;
	mov.u32 	%r8, _ZZ6reducePfS_E6shared;
	add.s32 	%r5, %r8, %r7;
	st.volatile.shared.f32 	[%r5], %f3;
	bar.sync 	0;
	setp.gt.u32 	%p1, %r4, 127;
	@%p1 bra 	$L__BB0_2;
	and.b32  	%r9, %r2, 4092;
	add.s32 	%r10, %r5, %r9;
	ld.volatile.shared.f32 	%f4, [%r10];
	ld.volatile.shared.f32 	%f5, [%r5];
	add.f32 	%f6, %f4, %f5;
	st.volatile.shared.f32 	[%r5], %f6;
$L__BB0_2:
	bar.sync 	0;
	setp.gt.u32 	%p2, %r4, 63;
	@%p2 bra 	$L__BB0_4;
	and.b32  	%r11, %r1, 2044;
	add.s32 	%r12, %r5, %r11;
	ld.volatile.shared.f32 	%f7, [%r12];
	ld.volatile.shared.f32 	%f8, [%r5];
	add.f32 	%f9, %f7, %f8;
	st.volatile.shared.f32 	[%r5], %f9;
$L__BB0_4:
	bar.sync 	0;
	setp.gt.u32 	%p3, %r4, 31;
	@%p3 bra 	$L__BB0_7;
	ld.volatile.shared.f32 	%f10, [%r5+128];
	ld.volatile.shared.f32 	%f11, [%r5];
	add.f32 	%f12, %f10, %f11;
	st.volatile.shared.f32 	[%r5], %f12;
	ld.volatile.shared.f32 	%f13, [%r5+64];
	ld.volatile.shared.f32 	%f14, [%r5];
	add.f32 	%f15, %f13, %f14;
	st.volatile.shared.f32 	[%r5], %f15;
	ld.volatile.shared.f32 	%f16, [%r5+32];
	ld.volatile.shared.f32 	%f17, [%r5];
	add.f32 	%f18, %f16, %f17;
	st.volatile.shared.f32 	[%r5], %f18;
	ld.volatile.shared.f32 	%f19, [%r5+16];
	ld.volatile.shared.f32 	%f20, [%r5];
	add.f32 	%f21, %f19, %f20;
	st.volatile.shared.f32 	[%r5], %f21;
	ld.volatile.shared.f32 	%f22, [%r5+8];
	ld.volatile.shared.f32 	%f23, [%r5];
	add.f32 	%f24, %f22, %f23;
	st.volatile.shared.f32 	[%r5], %f24;
	ld.volatile.shared.f32 	%f25, [%r5+4];
	ld.volatile.shared.f32 	%f26, [%r5];
	add.f32 	%f27, %f25, %f26;
	st.volatile.shared.f32 	[%r5], %f27;
	setp.ne.s32 	%p4, %r4, 0;
	@%p4 bra 	$L__BB0_7;
	ld.volatile.shared.f32 	%f28, [_ZZ6reducePfS_E6shared];
	cvta.to.global.u64 	%rd10, %rd1;
	mul.wide.u32 	%rd11, %r3, 4;
	add.s64 	%rd12, %rd10, %rd11;
	st.global.f32 	[%rd12], %f28;
$L__BB0_7:
	ret;

}


// ===== COMPILED SASS (sm_100) =====

	.target	sm_100

	.elftype	@"ET_EXEC"


//--------------------- .note.nv.tkinfo           --------------------------
	.section	.note.nv.tkinfo,"",@"SHT_NOTE"
	.sectionflags	@"SHF_NOTE_NV_TKINFO"
	.tkinfo
        /*0018*/ 	.word	0x00000002
        /*0030*/ 	.string	""
        /*0030*/ 	.string	"ptxas"
        /*0030*/ 	.string	"Cuda compilation tools, release 13.0, V13.0.88"
        /*0030*/ 	.string	"Build cuda_13.0.r13.0/compiler.36424714_0"
        /*0030*/ 	.string	"-arch sm_100 -m 64 "



//--------------------- .note.nv.cuinfo           --------------------------
	.section	.note.nv.cuinfo,"",@"SHT_NOTE"
	.sectionflags	@"SHF_NOTE_NV_CUINFO"
        /*0018*/ 	.short	0x0002
        /*001a*/ 	.short	0x0064
        /*001c*/ 	.short	0x0082
	.zero		2


//--------------------- .nv.info                  --------------------------
	.section	.nv.info,"",@"SHT_CUDA_INFO"
	.align	4


	//----- nvinfo : EIATTR_REGCOUNT
	.align		4
        /*0000*/ 	.byte	0x04, 0x2f
        /*0002*/ 	.short	(.L_1 - .L_0)
	.align		4
.L_0:
        /*0004*/ 	.word	index@(_Z6reducePfS_)
        /*0008*/ 	.word	0x0000000d


	//----- nvinfo : EIATTR_FRAME_SIZE
	.align		4
.L_1:
        /*000c*/ 	.byte	0x04, 0x11
        /*000e*/ 	.short	(.L_3 - .L_2)
	.align		4
.L_2:
        /*0010*/ 	.word	index@(_Z6reducePfS_)
        /*0014*/ 	.word	0x00000000


	//----- nvinfo : EIATTR_MIN_STACK_SIZE
	.align		4
.L_3:
        /*0018*/ 	.byte	0x04, 0x12
        /*001a*/ 	.short	(.L_5 - .L_4)
	.align		4
.L_4:
        /*001c*/ 	.word	index@(_Z6reducePfS_)
        /*0020*/ 	.word	0x00000000
.L_5:


//--------------------- .nv.compat                --------------------------
	.section	.nv.compat,"",@"SHT_CUDA_COMPAT_INFO"
	.align	4
        /*0000*/ 	.byte	0x02, 0x09, 0x00, 0x00, 0x02, 0x02, 0x01, 0x00, 0x02, 0x05, 0x05, 0x00, 0x03, 0x07, 0x01, 0x01
        /*0010*/ 	.byte	0x02, 0x03, 0x00, 0x00, 0x02, 0x06, 0x01, 0x00, 0x04, 0x0b, 0x08, 0x00, 0x09, 0x00, 0x00, 0x00
        /*0020*/ 	.byte	0x00, 0x00, 0x00, 0x00


//--------------------- .nv.info._Z6reducePfS_    --------------------------
	.section	.nv.info._Z6reducePfS_,"",@"SHT_CUDA_INFO"
	.sectionflags	@""
	.align	4


	//----- nvinfo : EIATTR_CUDA_API_VERSION
	.align		4
        /*0000*/ 	.byte	0x04, 0x37
        /*0002*/ 	.short	(.L_7 - .L_6)
.L_6:
        /*0004*/ 	.word	0x00000082


	//----- nvinfo : EIATTR_KPARAM_INFO
	.align		4
.L_7:
        /*0008*/ 	.byte	0x04, 0x17
        /*000a*/ 	.short	(.L_9 - .L_8)
.L_8:
        /*000c*/ 	.word	0x00000000
        /*0010*/ 	.short	0x0001
        /*0012*/ 	.short	0x0008
        /*0014*/ 	.byte	0x00, 0xf5, 0x21, 0x00


	//----- nvinfo : EIATTR_KPARAM_INFO
	.align		4
.L_9:
        /*0018*/ 	.byte	0x04, 0x17
        /*001a*/ 	.short	(.L_11 - .L_10)
.L_10:
        /*001c*/ 	.word	0x00000000
        /*0020*/ 	.short	0x0000
        /*0022*/ 	.short	0x0000
        /*0024*/ 	.byte	0x00, 0xf5, 0x21, 0x00


	//----- nvinfo : EIATTR_SPARSE_MMA_MASK
	.align		4
.L_11:
        /*0028*/ 	.byte	0x03, 0x50
        /*002a*/ 	.short	0x0000


	//----- nvinfo : EIATTR_MAXREG_COUNT
	.align		4
        /*002c*/ 	.byte	0x03, 0x1b
        /*002e*/ 	.short	0x00ff


	//----- nvinfo : EIATTR_NUM_BARRIERS
	.align		4
        /*0030*/ 	.byte	0x02, 0x4c
        /*0032*/ 	.byte	0x01
	.zero		1


	//----- nvinfo : EIATTR_MERCURY_ISA_VERSION
	.align		4
        /*0034*/ 	.byte	0x03, 0x5f
        /*0036*/ 	.short	0x0101


	//----- nvinfo : EIATTR_VRC_CTA_INIT_COUNT
	.align		4
        /*0038*/ 	.byte	0x02, 0x4a
	.zero		1
	.zero		1


	//----- nvinfo : EIATTR_EXIT_INSTR_OFFSETS
	.align		4
        /*003c*/ 	.byte	0x04, 0x1c
        /*003e*/ 	.short	(.L_13 - .L_12)


	//   ....[0]....
.L_12:
        /*0040*/ 	.word	0x00000250


	//   ....[1]....
        /*0044*/ 	.word	0x000003f0


	//   ....[2]....
        /*0048*/ 	.word	0x00000440


	//----- nvinfo : EIATTR_CBANK_PARAM_SIZE
	.align		4
.L_13:
        /*004c*/ 	.byte	0x03, 0x19
        /*004e*/ 	.short	0x0010


	//----- nvinfo : EIATTR_PARAM_CBANK
	.align		4
        /*0050*/ 	.byte	0x04, 0x0a
        /*0052*/ 	.short	(.L_15 - .L_14)
	.align		4
.L_14:
        /*0054*/ 	.word	index@(.nv.constant0._Z6reducePfS_)
        /*0058*/ 	.short	0x0380
        /*005a*/ 	.short	0x0010


	//----- nvinfo : EIATTR_SW_WAR
	.align		4
.L_15:
        /*005c*/ 	.byte	0x04, 0x36
        /*005e*/ 	.short	(.L_17 - .L_16)
.L_16:
        /*0060*/ 	.word	0x00000008
.L_17:


//--------------------- .nv.callgraph             --------------------------
	.section	.nv.callgraph,"",@"SHT_CUDA_CALLGRAPH"
	.align	4
	.sectionentsize	8
	.align		4
        /*0000*/ 	.word	0x00000000
	.align		4
        /*0004*/ 	.word	0xffffffff
	.align		4
        /*0008*/ 	.word	0x00000000
	.align		4
        /*000c*/ 	.word	0xfffffffe
	.align		4
        /*0010*/ 	.word	0x00000000
	.align		4
        /*0014*/ 	.word	0xfffffffd
	.align		4
        /*0018*/ 	.word	0x00000000
	.align		4
        /*001c*/ 	.word	0xfffffffc


//--------------------- .text._Z6reducePfS_       --------------------------
	.section	.text._Z6reducePfS_,"ax",@progbits
	.align	128
        .global         _Z6reducePfS_
        .type           _Z6reducePfS_,@function
        .size           _Z6reducePfS_,(.L_x_1 - _Z6reducePfS_)
        .other          _Z6reducePfS_,@"STO_CUDA_ENTRY STV_DEFAULT"
_Z6reducePfS_:
.text._Z6reducePfS_:
[----:B------:R-:W-:Y:S01]  /*0000*/  LDC R1, c[0x0][0x37c] ;  /* 0x0000df00ff017b82 */ /* 0x000fe20000000800 */
[----:B------:R-:W0:Y:S07]  /*0010*/  S2R R0, SR_CTAID.X ;  /* 0x0000000000007919 */ /* 0x000e2e0000002500 */
[----:B------:R-:W1:Y:S01]  /*0020*/  LDC R9, c[0x0][0x360] ;  /* 0x0000d800ff097b82 */ /* 0x000e620000000800 */
[----:B------:R-:W2:Y:S01]  /*0030*/  LDCU.64 UR6, c[0x0][0x358] ;  /* 0x00006b00ff0677ac */ /* 0x000ea20008000a00 */
[----:B------:R-:W3:Y:S06]  /*0040*/  S2R R2, SR_TID.X ;  /* 0x0000000000027919 */ /* 0x000eec0000002100 */
[----:B------:R-:W4:Y:S01]  /*0050*/  LDC.64 R4, c[0x0][0x380] ;  /* 0x0000e000ff047b82 */ /* 0x000f220000000a00 */
[----:B-1----:R-:W-:-:S05]  /*0060*/  SHF.L.U32 R3, R9, 0x1, RZ ;  /* 0x0000000109037819 */ /* 0x002fca00000006ff */
[----:B0-----:R-:W-:-:S04]  /*0070*/  IMAD R7, R3, R0, RZ ;  /* 0x0000000003077224 */ /* 0x001fc800078e02ff */
[----:B----4-:R-:W-:-:S04]  /*0080*/  IMAD.WIDE.U32 R4, R7, 0x4, R4 ;  /* 0x0000000407047825 */ /* 0x010fc800078e0004 */
[----:B---3--:R-:W-:-:S04]  /*0090*/  IMAD.WIDE.U32 R4, R2, 0x4, R4 ;  /* 0x0000000402047825 */ /* 0x008fc800078e0004 */
[----:B------:R-:W-:Y:S02]  /*00a0*/  IMAD.WIDE R6, R9, 0x4, R4 ;  /* 0x0000000409067825 */ /* 0x000fe400078e0204 */
[----:B--2---:R-:W2:Y:S04]  /*00b0*/  LDG.E R4, desc[UR6][R4.64] ;  /* 0x0000000604047981 */ /* 0x004ea8000c1e1900 */
[----:B------:R0:W2:Y:S01]  /*00c0*/  LDG.E R7, desc[UR6][R6.64] ;  /* 0x0000000606077981 */ /* 0x0000a2000c1e1900 */
[----:B------:R-:W1:Y:S01]  /*00d0*/  S2UR UR5, SR_CgaCtaId ;  /* 0x00000000000579c3 */ /* 0x000e620000008800 */
[C---:B------:R-:W-:Y:S01]  /*00e0*/  ISETP.GT.U32.AND P1, PT, R2.reuse, 0x7f, PT ;  /* 0x0000007f0200780c */ /* 0x040fe20003f24070 */
[----:B------:R-:W-:Y:S01]  /*00f0*/  UMOV UR4, 0x400 ;  /* 0x0000040000047882 */ /* 0x000fe20000000000 */
[----:B------:R-:W-:-:S11]  /*0100*/  ISETP.GT.U32.AND P0, PT, R2, 0x3f, PT ;  /* 0x0000003f0200780c */ /* 0x000fd60003f04070 */
[----:B------:R-:W-:Y:S02]  /*0110*/  @!P1 LOP3.LUT R10, R3, 0xffc, RZ, 0xc0, !PT ;  /* 0x00000ffc030a9812 */ /* 0x000fe400078ec0ff */
[----:B0-----:R-:W-:Y:S01]  /*0120*/  @!P0 LOP3.LUT R6, R9, 0x7fc, RZ, 0xc0, !PT ;  /* 0x000007fc09068812 */ /* 0x001fe200078ec0ff */
[----:B-1----:R-:W-:-:S06]  /*0130*/  ULEA UR4, UR5, UR4, 0x18 ;  /* 0x0000000405047291 */ /* 0x002fcc000f8ec0ff */
[----:B------:R-:W-:-:S04]  /*0140*/  LEA R3, R2, UR4, 0x2 ;  /* 0x0000000402037c11 */ /* 0x000fc8000f8e10ff */
[C---:B------:R-:W-:Y:S02]  /*0150*/  @!P1 IADD3 R10, PT, PT, R3.reuse, R10, RZ ;  /* 0x0000000a030a9210 */ /* 0x040fe40007ffe0ff */
[----:B------:R-:W-:Y:S01]  /*0160*/  @!P0 IADD3 R6, PT, PT, R3, R6, RZ ;  /* 0x0000000603068210 */ /* 0x000fe20007ffe0ff */
[----:B--2---:R-:W-:-:S05]  /*0170*/  FADD R8, R4, R7 ;  /* 0x0000000704087221 */ /* 0x004fca0000000000 */
[----:B------:R-:W-:Y:S01]  /*0180*/  STS [R3], R8 ;  /* 0x0000000803007388 */ /* 0x000fe20000000800 */
[----:B------:R-:W-:Y:S06]  /*0190*/  BAR.SYNC.DEFER_BLOCKING 0x0 ;  /* 0x0000000000007b1d */ /* 0x000fec0000010000 */
[----:B------:R-:W-:Y:S04]  /*01a0*/  @!P1 LDS R10, [R10] ;  /* 0x000000000a0a9984 */ /* 0x000fe80000000800 */
[----:B------:R-:W0:Y:S02]  /*01b0*/  @!P1 LDS R5, [R3] ;  /* 0x0000000003059984 */ /* 0x000e240000000800 */
[----:B0-----:R-:W-:-:S05]  /*01c0*/  @!P1 FADD R4, R10, R5 ;  /* 0x000000050a049221 */ /* 0x001fca0000000000 */
[----:B------:R-:W-:Y:S01]  /*01d0*/  @!P1 STS [R3], R4 ;  /* 0x0000000403009388 */ /* 0x000fe20000000800 */
[----:B------:R-:W-:Y:S01]  /*01e0*/  BAR.SYNC.DEFER_BLOCKING 0x0 ;  /* 0x0000000000007b1d */ /* 0x000fe20000010000 */
[----:B------:R-:W-:-:S05]  /*01f0*/  ISETP.GT.U32.AND P1, PT, R2, 0x1f, PT ;  /* 0x0000001f0200780c */ /* 0x000fca0003f24070 */
[----:B------:R-:W-:Y:S04]  /*0200*/  @!P0 LDS R6, [R6] ;  /* 0x0000000006068984 */ /* 0x000fe80000000800 */
[----:B------:R-:W0:Y:S02]  /*0210*/  @!P0 LDS R5, [R3] ;  /* 0x0000000003058984 */ /* 0x000e240000000800 */
[----:B0-----:R-:W-:-:S05]  /*0220*/  @!P0 FADD R8, R6, R5 ;  /* 0x0000000506088221 */ /* 0x001fca0000000000 */
[----:B------:R0:W-:Y:S01]  /*0230*/  @!P0 STS [R3], R8 ;  /* 0x0000000803008388 */ /* 0x0001e20000000800 */
[----:B------:R-:W-:Y:S06]  /*0240*/  BAR.SYNC.DEFER_BLOCKING 0x0 ;  /* 0x0000000000007b1d */ /* 0x000fec0000010000 */
[----:B------:R-:W-:Y:S05]  /*0250*/  @P1 EXIT ;  /* 0x000000000000194d */ /* 0x000fea0003800000 */
[----:B------:R-:W-:Y:S01]  /*0260*/  LDS R4, [R3+0x80] ;  /* 0x0000800003047984 */ /* 0x000fe20000000800 */
[----:B------:R-:W-:-:S03]  /*0270*/  ISETP.NE.AND P0, PT, R2, RZ, PT ;  /* 0x000000ff0200720c */ /* 0x000fc60003f05270 */
[----:B------:R-:W1:Y:S02]  /*0280*/  LDS R5, [R3] ;  /* 0x0000000003057984 */ /* 0x000e640000000800 */
[----:B-1----:R-:W-:-:S05]  /*0290*/  FADD R4, R4, R5 ;  /* 0x0000000504047221 */ /* 0x002fca0000000000 */
[----:B------:R-:W-:Y:S04]  /*02a0*/  STS [R3], R4 ;  /* 0x0000000403007388 */ /* 0x000fe80000000800 */
[----:B------:R-:W-:Y:S04]  /*02b0*/  LDS R5, [R3+0x40] ;  /* 0x0000400003057984 */ /* 0x000fe80000000800 */
[----:B------:R-:W1:Y:S02]  /*02c0*/  LDS R6, [R3] ;  /* 0x0000000003067984 */ /* 0x000e640000000800 */
[----:B-1----:R-:W-:-:S05]  /*02d0*/  FADD R6, R5, R6 ;  /* 0x0000000605067221 */ /* 0x002fca0000000000 */
[----:B------:R-:W-:Y:S04]  /*02e0*/  STS [R3], R6 ;  /* 0x0000000603007388 */ /* 0x000fe80000000800 */
[----:B------:R-:W-:Y:S04]  /*02f0*/  LDS R5, [R3+0x20] ;  /* 0x0000200003057984 */ /* 0x000fe80000000800 */
[----:B0-----:R-:W0:Y:S02]  /*0300*/  LDS R8, [R3] ;  /* 0x0000000003087984 */ /* 0x001e240000000800 */
[----:B0-----:R-:W-:-:S05]  /*0310*/  FADD R8, R5, R8 ;  /* 0x0000000805087221 */ /* 0x001fca0000000000 */
[----:B------:R-:W-:Y:S04]  /*0320*/  STS [R3], R8 ;  /* 0x0000000803007388 */ /* 0x000fe80000000800 */
[----:B------:R-:W-:Y:S04]  /*0330*/  LDS R5, [R3+0x10] ;  /* 0x0000100003057984 */ /* 0x000fe80000000800 */
[----:B------:R-:W0:Y:S02]  /*0340*/  LDS R10, [R3] ;  /* 0x00000000030a7984 */ /* 0x000e240000000800 */
        /* <DEDUP_REMOVED lines=9> */
[----:B------:R0:W-:Y:S01]  /*03e0*/  STS [R3], R6 ;  /* 0x0000000603007388 */ /* 0x0001e20000000800 */
[----:B------:R-:W-:Y:S05]  /*03f0*/  @P0 EXIT ;  /* 0x000000000000094d */ /* 0x000fea0003800000 */
[----:B------:R-:W1:Y:S01]  /*0400*/  LDS R5, [UR4] ;  /* 0x00000004ff057984 */ /* 0x000e620008000800 */
[----:B0-----:R-:W0:Y:S02]  /*0410*/  LDC.64 R2, c[0x0][0x388] ;  /* 0x0000e200ff027b82 */ /* 0x001e240000000a00 */
[----:B0-----:R-:W-:-:S05]  /*0420*/  IMAD.WIDE.U32 R2, R0, 0x4, R2 ;  /* 0x0000000400027825 */ /* 0x001fca00078e0002 */
[----:B-1----:R-:W-:Y:S01]  /*0430*/  STG.E desc[UR6][R2.64], R5 ;  /* 0x0000000502007986 */ /* 0x002fe2000c101906 */
[----:B------:R-:W-:Y:S05]  /*0440*/  EXIT ;  /* 0x000000000000794d */ /* 0x000fea0003800000 */
.L_x_0:
[----:B------:R-:W-:-:S00]  /*0450*/  BRA `(.L_x_0) ;  /* 0xfffffffc00fc7947 */ /* 0x000fc0000383ffff */
[----:B------:R-:W-:-:S00]  /*0460*/  NOP ;  /* 0x0000000000007918 */ /* 0x000fc00000000000 */
        /* <DEDUP_REMOVED lines=9> */
.L_x_1:


//--------------------- .nv.shared._Z6reducePfS_  --------------------------
	.section	.nv.shared._Z6reducePfS_,"aw",@nobits
	.sectionflags	@""
	.align	4
.nv.shared._Z6reducePfS_:
	.zero		2048


//--------------------- .nv.shared.reserved.0     --------------------------
	.section	.nv.shared.reserved.0,"aw",@nobits
	.weak		__nv_reservedSMEM_offset_0_alias
	.size		__nv_reservedSMEM_offset_0_alias, 0, 64
	.other		__nv_reservedSMEM_offset_0_alias,@"STO_CUDA_RESERVED_SHARED STV_DEFAULT"
__nv_reservedSMEM_offset_0_alias:
	.zero		0
	.zero		64


//--------------------- .nv.constant0._Z6reducePfS_ --------------------------
	.section	.nv.constant0._Z6reducePfS_,"a",@progbits
	.sectionflags	@""
	.align	4
.nv.constant0._Z6reducePfS_:
	.zero		912


//--------------------- SYMBOLS --------------------------

	.type		.nv.reservedSmem.offset0,@object
	.size		.nv.reservedSmem.offset0,0x4
	.type		.nv.reservedSmem.cap,@object
	.size		.nv.reservedSmem.cap,0x4
